	.headerflags	@"EF_CUDA_TEXMODE_UNIFIED EF_CUDA_64BIT_ADDRESS EF_CUDA_ACCELERATORS EF_CUDA_SM90 EF_CUDA_VIRTUAL_SM(EF_CUDA_SM90)"
	.elftype	@"ET_EXEC"


//--------------------- .nv.info                  --------------------------
	.section	.nv.info,"",@"SHT_CUDA_INFO"
	.align	4


	//----- nvinfo : EIATTR_REGCOUNT
	.align		4
        /*0000*/ 	.byte	0x04, 0x2f
        /*0002*/ 	.short	(.L_1 - .L_0)
	.align		4
.L_0:
        /*0004*/ 	.word	index@(triton_poi_fused_max_pool2d_with_indices_14)
        /*0008*/ 	.word	0x00000010


	//----- nvinfo : EIATTR_MIN_STACK_SIZE
	.align		4
.L_1:
        /*000c*/ 	.byte	0x04, 0x12
        /*000e*/ 	.short	(.L_3 - .L_2)
	.align		4
.L_2:
        /*0010*/ 	.word	index@(triton_poi_fused_max_pool2d_with_indices_14)
        /*0014*/ 	.word	0x00000000


	//----- nvinfo : EIATTR_FRAME_SIZE
	.align		4
.L_3:
        /*0018*/ 	.byte	0x04, 0x11
        /*001a*/ 	.short	(.L_5 - .L_4)
	.align		4
.L_4:
        /*001c*/ 	.word	index@(triton_poi_fused_max_pool2d_with_indices_14)
        /*0020*/ 	.word	0x00000000


	//----- nvinfo : EIATTR_MIN_STACK_SIZE
	.align		4
.L_5:
        /*0024*/ 	.byte	0x04, 0x12
        /*0026*/ 	.short	(.L_7 - .L_6)
	.align		4
.L_6:
        /*0028*/ 	.word	index@(triton_poi_fused_max_pool2d_with_indices_14)
        /*002c*/ 	.word	0x00000000
.L_7:


//--------------------- .nv.info.triton_poi_fused_max_pool2d_with_indices_14 --------------------------
	.section	.nv.info.triton_poi_fused_max_pool2d_with_indices_14,"",@"SHT_CUDA_INFO"
	.sectionflags	@""
	.align	4


	//----- nvinfo : EIATTR_CUDA_API_VERSION
	.align		4
        /*0000*/ 	.byte	0x04, 0x37
        /*0002*/ 	.short	(.L_9 - .L_8)
.L_8:
        /*0004*/ 	.word	0x0000007c


	//----- nvinfo : EIATTR_KPARAM_INFO
	.align		4
.L_9:
        /*0008*/ 	.byte	0x04, 0x17
        /*000a*/ 	.short	(.L_11 - .L_10)
.L_10:
        /*000c*/ 	.word	0x00000000
        /*0010*/ 	.short	0x0003
        /*0012*/ 	.short	0x0018
        /*0014*/ 	.byte	0x00, 0xf0, 0x11, 0x00


	//----- nvinfo : EIATTR_KPARAM_INFO
	.align		4
.L_11:
        /*0018*/ 	.byte	0x04, 0x17
        /*001a*/ 	.short	(.L_13 - .L_12)
.L_12:
        /*001c*/ 	.word	0x00000000
        /*0020*/ 	.short	0x0002
        /*0022*/ 	.short	0x0010
        /*0024*/ 	.byte	0x00, 0xf4, 0x21, 0x00


	//----- nvinfo : EIATTR_KPARAM_INFO
	.align		4
.L_13:
        /*0028*/ 	.byte	0x04, 0x17
        /*002a*/ 	.short	(.L_15 - .L_14)
.L_14:
        /*002c*/ 	.word	0x00000000
        /*0030*/ 	.short	0x0001
        /*0032*/ 	.short	0x0008
        /*0034*/ 	.byte	0x00, 0xf4, 0x21, 0x00


	//----- nvinfo : EIATTR_KPARAM_INFO
	.align		4
.L_15:
        /*0038*/ 	.byte	0x04, 0x17
        /*003a*/ 	.short	(.L_17 - .L_16)
.L_16:
        /*003c*/ 	.word	0x00000000
        /*0040*/ 	.short	0x0000
        /*0042*/ 	.short	0x0000
        /*0044*/ 	.byte	0x00, 0xf4, 0x21, 0x00


	//----- nvinfo : EIATTR_SPARSE_MMA_MASK
	.align		4
.L_17:
        /*0048*/ 	.byte	0x03, 0x50
        /*004a*/ 	.short	0x0000


	//----- nvinfo : EIATTR_MAXREG_COUNT
	.align		4
        /*004c*/ 	.byte	0x03, 0x1b
        /*004e*/ 	.short	0x00ff


	//----- nvinfo : EIATTR_EXIT_INSTR_OFFSETS
	.align		4
        /*0050*/ 	.byte	0x04, 0x1c
        /*0052*/ 	.short	(.L_19 - .L_18)


	//   ....[0]....
.L_18:
        /*0054*/ 	.word	0x000003d0


	//----- nvinfo : EIATTR_REQNTID
	.align		4
.L_19:
        /*0058*/ 	.byte	0x04, 0x10
        /*005a*/ 	.short	(.L_21 - .L_20)
.L_20:
        /*005c*/ 	.word	0x00000100
        /*0060*/ 	.word	0x00000001
        /*0064*/ 	.word	0x00000001


	//----- nvinfo : EIATTR_CBANK_PARAM_SIZE
	.align		4
.L_21:
        /*0068*/ 	.byte	0x03, 0x19
        /*006a*/ 	.short	0x001c


	//----- nvinfo : EIATTR_PARAM_CBANK
	.align		4
        /*006c*/ 	.byte	0x04, 0x0a
        /*006e*/ 	.short	(.L_23 - .L_22)
	.align		4
.L_22:
        /*0070*/ 	.word	index@(.nv.constant0.triton_poi_fused_max_pool2d_with_indices_14)
        /*0074*/ 	.short	0x0210
        /*0076*/ 	.short	0x001c


	//----- nvinfo : EIATTR_SW_WAR
	.align		4
.L_23:
        /*0078*/ 	.byte	0x04, 0x36
        /*007a*/ 	.short	(.L_25 - .L_24)
.L_24:
        /*007c*/ 	.word	0x00000008
.L_25:


//--------------------- .nv.callgraph             --------------------------
	.section	.nv.callgraph,"",@"SHT_CUDA_CALLGRAPH"
	.align	4
	.sectionentsize	8
	.align		4
        /*0000*/ 	.word	0x00000000
	.align		4
        /*0004*/ 	.word	0xffffffff
	.align		4
        /*0008*/ 	.word	0x00000000
	.align		4
        /*000c*/ 	.word	0xfffffffe
	.align		4
        /*0010*/ 	.word	0x00000000
	.align		4
        /*0014*/ 	.word	0xfffffffd
	.align		4
        /*0018*/ 	.word	0x00000000
	.align		4
        /*001c*/ 	.word	0xfffffffc


//--------------------- .text.triton_poi_fused_max_pool2d_with_indices_14 --------------------------
	.section	.text.triton_poi_fused_max_pool2d_with_indices_14,"ax",@progbits
	.align	128
        .global         triton_poi_fused_max_pool2d_with_indices_14
        .type           triton_poi_fused_max_pool2d_with_indices_14,@function
        .size           triton_poi_fused_max_pool2d_with_indices_14,(.L_x_1 - triton_poi_fused_max_pool2d_with_indices_14)
        .other          triton_poi_fused_max_pool2d_with_indices_14,@"STO_CUDA_ENTRY STV_DEFAULT"
triton_poi_fused_max_pool2d_with_indices_14:
.text.triton_poi_fused_max_pool2d_with_indices_14:
[----:B------:R-:W-:Y:S01]  /*0000*/  LDC R1, c[0x0][0x28] ;  /* 0x00000a00ff017b82 */ /* 0x000fe20000000800 */
[----:B------:R-:W1:Y:S01]  /*0010*/  S2R R0, SR_TID.X ;  /* 0x0000000000007919 */ /* 0x000e620000002100 */
[----:B------:R-:W-:Y:S01]  /*0020*/  ULDC.64 UR4, c[0x0][0x208] ;  /* 0x0000820000047ab9 */ /* 0x000fe20000000a00 */
[----:B------:R-:W-:Y:S01]  /*0030*/  ULDC.64 UR6, c[0x0][0x220] ;  /* 0x0000880000067ab9 */ /* 0x000fe20000000a00 */
[----:B------:R-:W2:Y:S01]  /*0040*/  S2R R3, SR_CTAID.X ;  /* 0x0000000000037919 */ /* 0x000ea20000002500 */
[----:B-1----:R-:W-:-:S05]  /*0050*/  IMAD.SHL.U32 R0, R0, 0x2, RZ ;  /* 0x0000000200007824 */ /* 0x002fca00078e00ff */
[----:B------:R-:W-:-:S05]  /*0060*/  LOP3.LUT R0, R0, 0x1fe, RZ, 0xc0, !PT ;  /* 0x000001fe00007812 */ /* 0x000fca00078ec0ff */
[----:B--2---:R-:W-:Y:S02]  /*0070*/  IMAD R0, R3, 0x200, R0 ;  /* 0x0000020003007824 */ /* 0x004fe400078e0200 */
[----:B------:R-:W1:Y:S02]  /*0080*/  LDC.64 R2, c[0x0][0x210] ;  /* 0x00008400ff027b82 */ /* 0x000e640000000a00 */
[----:B------:R-:W-:-:S05]  /*0090*/  IMAD.HI R4, R0, 0x66666667, RZ ;  /* 0x6666666700047827 */ /* 0x000fca00078e02ff */
[----:B------:R-:W-:-:S04]  /*00a0*/  SHF.R.U32.HI R5, RZ, 0x1f, R4 ;  /* 0x0000001fff057819 */ /* 0x000fc80000011604 */
[CC--:B------:R-:W-:Y:S02]  /*00b0*/  LEA.HI.SX32 R7, R4.reuse, R5.reuse, 0x1a ;  /* 0x0000000504077211 */ /* 0x0c0fe400078fd2ff */
[----:B------:R-:W-:Y:S02]  /*00c0*/  LEA.HI.SX32 R5, R4, R5, 0x16 ;  /* 0x0000000504057211 */ /* 0x000fe400078fb2ff */
[C---:B------:R-:W-:Y:S01]  /*00d0*/  LEA.HI R6, R7.reuse, R7, RZ, 0x4 ;  /* 0x0000000707067211 */ /* 0x040fe200078f20ff */
[----:B------:R-:W-:-:S03]  /*00e0*/  IMAD R4, R7, -0xa0, R0 ;  /* 0xffffff6007047824 */ /* 0x000fc600078e0200 */
[----:B------:R-:W-:Y:S01]  /*00f0*/  LOP3.LUT R6, R6, 0xfffffff0, RZ, 0xc0, !PT ;  /* 0xfffffff006067812 */ /* 0x000fe200078ec0ff */
[----:B------:R-:W-:-:S04]  /*0100*/  IMAD R5, R5, 0x2800, R4 ;  /* 0x0000280005057824 */ /* 0x000fc800078e0204 */
[----:B------:R-:W-:-:S04]  /*0110*/  IMAD.IADD R6, R7, 0x1, -R6 ;  /* 0x0000000107067824 */ /* 0x000fc800078e0a06 */
[----:B------:R-:W-:-:S04]  /*0120*/  IMAD R11, R6, 0x140, R5 ;  /* 0x00000140060b7824 */ /* 0x000fc800078e0205 */
[C---:B------:R-:W-:Y:S02]  /*0130*/  VIADD R9, R11.reuse, 0xa0 ;  /* 0x000000a00b097836 */ /* 0x040fe40000000000 */
[----:B-1----:R-:W-:-:S04]  /*0140*/  IMAD.WIDE R6, R11, 0x4, R2 ;  /* 0x000000040b067825 */ /* 0x002fc800078e0202 */
[--C-:B------:R-:W-:Y:S02]  /*0150*/  IMAD.WIDE R8, R9, 0x4, R2.reuse ;  /* 0x0000000409087825 */ /* 0x100fe400078e0202 */
[----:B------:R-:W2:Y:S02]  /*0160*/  LDG.E.64 R6, desc[UR4][R6.64] ;  /* 0x0000000406067981 */ /* 0x000ea4000c1e1b00 */
[----:B------:R-:W-:Y:S02]  /*0170*/  VIADD R5, R11, 0x1400 ;  /* 0x000014000b057836 */ /* 0x000fe40000000000 */
[----:B------:R1:W2:Y:S02]  /*0180*/  LDG.E.64 R12, desc[UR4][R8.64] ;  /* 0x00000004080c7981 */ /* 0x0002a4000c1e1b00 */
[----:B------:R-:W-:-:S04]  /*0190*/  IMAD.WIDE R4, R5, 0x4, R2 ;  /* 0x0000000405047825 */ /* 0x000fc800078e0202 */
[----:B------:R-:W-:Y:S02]  /*01a0*/  VIADD R11, R11, 0x14a0 ;  /* 0x000014a00b0b7836 */ /* 0x000fe40000000000 */
[----:B------:R-:W3:Y:S02]  /*01b0*/  LDG.E.64 R4, desc[UR4][R4.64] ;  /* 0x0000000404047981 */ /* 0x000ee4000c1e1b00 */
[----:B------:R-:W-:Y:S01]  /*01c0*/  IMAD.WIDE R2, R11, 0x4, R2 ;  /* 0x000000040b027825 */ /* 0x000fe200078e0202 */
[----:B-1----:R-:W1:Y:S05]  /*01d0*/  LDC.64 R8, c[0x0][0x218] ;  /* 0x00008600ff087b82 */ /* 0x002e6a0000000a00 */
[----:B------:R-:W4:Y:S01]  /*01e0*/  LDG.E.64 R2, desc[UR4][R2.64] ;  /* 0x0000000402027981 */ /* 0x000f22000c1e1b00 */
[----:B--2---:R-:W-:-:S02]  /*01f0*/  FSETP.GT.AND P4, PT, R13, R7, PT ;  /* 0x000000070d00720b */ /* 0x004fc40003f84000 */
[----:B------:R-:W-:Y:S02]  /*0200*/  FSETP.GT.AND P3, PT, R12, R6, PT ;  /* 0x000000060c00720b */ /* 0x000fe40003f64000 */
[----:B------:R-:W-:Y:S02]  /*0210*/  FSETP.NAN.AND P0, PT, R13, R13, PT ;  /* 0x0000000d0d00720b */ /* 0x000fe40003f08000 */
[----:B---3--:R-:W-:Y:S02]  /*0220*/  FSETP.NAN.AND P6, PT, R5, R5, PT ;  /* 0x000000050500720b */ /* 0x008fe40003fc8000 */
[----:B------:R-:W-:Y:S02]  /*0230*/  FSETP.NAN.AND P5, PT, R4, R4, PT ;  /* 0x000000040400720b */ /* 0x000fe40003fa8000 */
[----:B------:R-:W-:-:S03]  /*0240*/  FSETP.NAN.AND P1, PT, R12, R12, PT ;  /* 0x0000000c0c00720b */ /* 0x000fc60003f28000 */
[----:B------:R-:W-:Y:S02]  /*0250*/  @!P4 SEL R13, R13, R7, P0 ;  /* 0x000000070d0dc207 */ /* 0x000fe40000000000 */
[----:B------:R-:W-:Y:S02]  /*0260*/  @!P3 SEL R12, R12, R6, P1 ;  /* 0x000000060c0cb207 */ /* 0x000fe40000800000 */
[----:B------:R-:W-:Y:S02]  /*0270*/  FSETP.GEU.AND P0, PT, R13, R5, PT ;  /* 0x000000050d00720b */ /* 0x000fe40003f0e000 */
[----:B----4-:R-:W-:Y:S02]  /*0280*/  FSETP.NAN.AND P1, PT, R2, R2, PT ;  /* 0x000000020200720b */ /* 0x010fe40003f28000 */
[----:B------:R-:W-:Y:S02]  /*0290*/  FSETP.GEU.AND P2, PT, R12, R4, PT ;  /* 0x000000040c00720b */ /* 0x000fe40003f4e000 */
[----:B------:R-:W-:-:S02]  /*02a0*/  @!P6 SEL R5, R5, R13, !P0 ;  /* 0x0000000d0505e207 */ /* 0x000fc40004000000 */
[----:B------:R-:W-:Y:S02]  /*02b0*/  FSETP.NAN.AND P6, PT, R3, R3, PT ;  /* 0x000000030300720b */ /* 0x000fe40003fc8000 */
[----:B------:R-:W-:Y:S02]  /*02c0*/  SEL R7, RZ, 0x1, !P4 ;  /* 0x00000001ff077807 */ /* 0x000fe40006000000 */
[----:B------:R-:W-:Y:S02]  /*02d0*/  @!P5 SEL R4, R4, R12, !P2 ;  /* 0x0000000c0404d207 */ /* 0x000fe40005000000 */
[----:B------:R-:W-:Y:S02]  /*02e0*/  SEL R6, RZ, 0x1, !P3 ;  /* 0x00000001ff067807 */ /* 0x000fe40005800000 */
[----:B------:R-:W-:Y:S02]  /*02f0*/  SEL R7, R7, 0x2, P0 ;  /* 0x0000000207077807 */ /* 0x000fe40000000000 */
[----:B------:R-:W-:-:S02]  /*0300*/  FSETP.GEU.AND P3, PT, R4, R2, PT ;  /* 0x000000020400720b */ /* 0x000fc40003f6e000 */
[----:B------:R-:W-:Y:S02]  /*0310*/  SEL R10, R6, 0x2, P2 ;  /* 0x00000002060a7807 */ /* 0x000fe40001000000 */
[----:B------:R-:W-:Y:S02]  /*0320*/  FSETP.GEU.AND P0, PT, R5, R3, PT ;  /* 0x000000030500720b */ /* 0x000fe40003f0e000 */
[----:B------:R-:W-:Y:S02]  /*0330*/  @!P1 SEL R2, R2, R4, !P3 ;  /* 0x0000000402029207 */ /* 0x000fe40005800000 */
[----:B------:R-:W-:Y:S02]  /*0340*/  SEL R10, R10, 0x3, P3 ;  /* 0x000000030a0a7807 */ /* 0x000fe40001800000 */
[----:B------:R-:W-:Y:S02]  /*0350*/  SEL R11, R7, 0x3, P0 ;  /* 0x00000003070b7807 */ /* 0x000fe40000000000 */
[----:B------:R-:W-:-:S02]  /*0360*/  IADD3 R6, P1, R0, UR6, RZ ;  /* 0x0000000600067c10 */ /* 0x000fc4000ff3e0ff */
[----:B------:R-:W-:Y:S01]  /*0370*/  @!P6 SEL R3, R3, R5, !P0 ;  /* 0x000000050303e207 */ /* 0x000fe20004000000 */
[C---:B-1----:R-:W-:Y:S01]  /*0380*/  IMAD.WIDE R4, R0.reuse, 0x4, R8 ;  /* 0x0000000400047825 */ /* 0x042fe200078e0208 */
[----:B------:R-:W-:-:S03]  /*0390*/  LEA.HI.X.SX32 R7, R0, UR7, 0x1, P1 ;  /* 0x0000000700077c11 */ /* 0x000fc600088f0eff */
[----:B------:R-:W-:Y:S01]  /*03a0*/  IMAD R11, R11, 0x100, R10 ;  /* 0x000001000b0b7824 */ /* 0x000fe200078e020a */
[----:B------:R-:W-:Y:S04]  /*03b0*/  STG.E.64 desc[UR4][R4.64], R2 ;  /* 0x0000000204007986 */ /* 0x000fe8000c101b04 */
[----:B------:R-:W-:Y:S01]  /*03c0*/  STG.E.U16 desc[UR4][R6.64], R11 ;  /* 0x0000000b06007986 */ /* 0x000fe2000c101504 */
[----:B------:R-:W-:Y:S05]  /*03d0*/  EXIT ;  /* 0x000000000000794d */ /* 0x000fea0003800000 */
.L_x_0:
[----:B------:R-:W-:-:S00]  /*03e0*/  BRA `(.L_x_0) ;  /* 0xfffffffc00fc7947 */ /* 0x000fc0000383ffff */
[----:B------:R-:W-:-:S00]  /*03f0*/  NOP ;  /* 0x0000000000007918 */ /* 0x000fc00000000000 */
        /* <DEDUP_REMOVED lines=8> */
.L_x_1:


//--------------------- .nv.constant0.triton_poi_fused_max_pool2d_with_indices_14 --------------------------
	.section	.nv.constant0.triton_poi_fused_max_pool2d_with_indices_14,"a",@progbits
	.sectionflags	@""
	.align	4
.nv.constant0.triton_poi_fused_max_pool2d_with_indices_14:
	.zero		556
